	.headerflags	@"EF_CUDA_TEXMODE_UNIFIED EF_CUDA_64BIT_ADDRESS EF_CUDA_ACCELERATORS EF_CUDA_SM90 EF_CUDA_VIRTUAL_SM(EF_CUDA_SM90)"
	.elftype	@"ET_EXEC"


//--------------------- .nv.info                  --------------------------
	.section	.nv.info,"",@"SHT_CUDA_INFO"
	.align	4


	//----- nvinfo : EIATTR_REGCOUNT
	.align		4
        /*0000*/ 	.byte	0x04, 0x2f
        /*0002*/ 	.short	(.L_2 - .L_1)
	.align		4
.L_1:
        /*0004*/ 	.word	index@(triton_per_fused_add_native_layer_norm_native_layer_norm_backward_10)
        /*0008*/ 	.word	0x00000024


	//----- nvinfo : EIATTR_MIN_STACK_SIZE
	.align		4
.L_2:
        /*000c*/ 	.byte	0x04, 0x12
        /*000e*/ 	.short	(.L_4 - .L_3)
	.align		4
.L_3:
        /*0010*/ 	.word	index@(triton_per_fused_add_native_layer_norm_native_layer_norm_backward_10)
        /*0014*/ 	.word	0x00000000


	//----- nvinfo : EIATTR_FRAME_SIZE
	.align		4
.L_4:
        /*0018*/ 	.byte	0x04, 0x11
        /*001a*/ 	.short	(.L_6 - .L_5)
	.align		4
.L_5:
        /*001c*/ 	.word	index@(triton_per_fused_add_native_layer_norm_native_layer_norm_backward_10)
        /*0020*/ 	.word	0x00000000


	//----- nvinfo : EIATTR_MIN_STACK_SIZE
	.align		4
.L_6:
        /*0024*/ 	.byte	0x04, 0x12
        /*0026*/ 	.short	(.L_8 - .L_7)
	.align		4
.L_7:
        /*0028*/ 	.word	index@(triton_per_fused_add_native_layer_norm_native_layer_norm_backward_10)
        /*002c*/ 	.word	0x00000000
.L_8:


//--------------------- .nv.info.triton_per_fused_add_native_layer_norm_native_layer_norm_backward_10 --------------------------
	.section	.nv.info.triton_per_fused_add_native_layer_norm_native_layer_norm_backward_10,"",@"SHT_CUDA_INFO"
	.sectionflags	@""
	.align	4


	//----- nvinfo : EIATTR_CUDA_API_VERSION
	.align		4
        /*0000*/ 	.byte	0x04, 0x37
        /*0002*/ 	.short	(.L_10 - .L_9)
.L_9:
        /*0004*/ 	.word	0x0000007c


	//----- nvinfo : EIATTR_KPARAM_INFO
	.align		4
.L_10:
        /*0008*/ 	.byte	0x04, 0x17
        /*000a*/ 	.short	(.L_12 - .L_11)
.L_11:
        /*000c*/ 	.word	0x00000000
        /*0010*/ 	.short	0x000c
        /*0012*/ 	.short	0x005c
        /*0014*/ 	.byte	0x00, 0xf0, 0x11, 0x00


	//----- nvinfo : EIATTR_KPARAM_INFO
	.align		4
.L_12:
        /*0018*/ 	.byte	0x04, 0x17
        /*001a*/ 	.short	(.L_14 - .L_13)
.L_13:
        /*001c*/ 	.word	0x00000000
        /*0020*/ 	.short	0x000b
        /*0022*/ 	.short	0x0058
        /*0024*/ 	.byte	0x00, 0xf0, 0x11, 0x00


	//----- nvinfo : EIATTR_KPARAM_INFO
	.align		4
.L_14:
        /*0028*/ 	.byte	0x04, 0x17
        /*002a*/ 	.short	(.L_16 - .L_15)
.L_15:
        /*002c*/ 	.word	0x00000000
        /*0030*/ 	.short	0x000a
        /*0032*/ 	.short	0x0050
        /*0034*/ 	.byte	0x00, 0xf4, 0x21, 0x00


	//----- nvinfo : EIATTR_KPARAM_INFO
	.align		4
.L_16:
        /*0038*/ 	.byte	0x04, 0x17
        /*003a*/ 	.short	(.L_18 - .L_17)
.L_17:
        /*003c*/ 	.word	0x00000000
        /*0040*/ 	.short	0x0009
        /*0042*/ 	.short	0x0048
        /*0044*/ 	.byte	0x00, 0xf4, 0x21, 0x00


	//----- nvinfo : EIATTR_KPARAM_INFO
	.align		4
.L_18:
        /*0048*/ 	.byte	0x04, 0x17
        /*004a*/ 	.short	(.L_20 - .L_19)
.L_19:
        /*004c*/ 	.word	0x00000000
        /*0050*/ 	.short	0x0008
        /*0052*/ 	.short	0x0040
        /*0054*/ 	.byte	0x00, 0xf4, 0x21, 0x00


	//----- nvinfo : EIATTR_KPARAM_INFO
	.align		4
.L_20:
        /*0058*/ 	.byte	0x04, 0x17
        /*005a*/ 	.short	(.L_22 - .L_21)
.L_21:
        /*005c*/ 	.word	0x00000000
        /*0060*/ 	.short	0x0007
        /*0062*/ 	.short	0x0038
        /*0064*/ 	.byte	0x00, 0xf4, 0x21, 0x00


	//----- nvinfo : EIATTR_KPARAM_INFO
	.align		4
.L_22:
        /*0068*/ 	.byte	0x04, 0x17
        /*006a*/ 	.short	(.L_24 - .L_23)
.L_23:
        /*006c*/ 	.word	0x00000000
        /*0070*/ 	.short	0x0006
        /*0072*/ 	.short	0x0030
        /*0074*/ 	.byte	0x00, 0xf4, 0x21, 0x00


	//----- nvinfo : EIATTR_KPARAM_INFO
	.align		4
.L_24:
        /*0078*/ 	.byte	0x04, 0x17
        /*007a*/ 	.short	(.L_26 - .L_25)
.L_25:
        /*007c*/ 	.word	0x00000000
        /*0080*/ 	.short	0x0005
        /*0082*/ 	.short	0x0028
        /*0084*/ 	.byte	0x00, 0xf4, 0x21, 0x00


	//----- nvinfo : EIATTR_KPARAM_INFO
	.align		4
.L_26:
        /*0088*/ 	.byte	0x04, 0x17
        /*008a*/ 	.short	(.L_28 - .L_27)
.L_27:
        /*008c*/ 	.word	0x00000000
        /*0090*/ 	.short	0x0004
        /*0092*/ 	.short	0x0020
        /*0094*/ 	.byte	0x00, 0xf4, 0x21, 0x00


	//----- nvinfo : EIATTR_KPARAM_INFO
	.align		4
.L_28:
        /*0098*/ 	.byte	0x04, 0x17
        /*009a*/ 	.short	(.L_30 - .L_29)
.L_29:
        /*009c*/ 	.word	0x00000000
        /*00a0*/ 	.short	0x0003
        /*00a2*/ 	.short	0x0018
        /*00a4*/ 	.byte	0x00, 0xf4, 0x21, 0x00


	//----- nvinfo : EIATTR_KPARAM_INFO
	.align		4
.L_30:
        /*00a8*/ 	.byte	0x04, 0x17
        /*00aa*/ 	.short	(.L_32 - .L_31)
.L_31:
        /*00ac*/ 	.word	0x00000000
        /*00b0*/ 	.short	0x0002
        /*00b2*/ 	.short	0x0010
        /*00b4*/ 	.byte	0x00, 0xf4, 0x21, 0x00


	//----- nvinfo : EIATTR_KPARAM_INFO
	.align		4
.L_32:
        /*00b8*/ 	.byte	0x04, 0x17
        /*00ba*/ 	.short	(.L_34 - .L_33)
.L_33:
        /*00bc*/ 	.word	0x00000000
        /*00c0*/ 	.short	0x0001
        /*00c2*/ 	.short	0x0008
        /*00c4*/ 	.byte	0x00, 0xf4, 0x21, 0x00


	//----- nvinfo : EIATTR_KPARAM_INFO
	.align		4
.L_34:
        /*00c8*/ 	.byte	0x04, 0x17
        /*00ca*/ 	.short	(.L_36 - .L_35)
.L_35:
        /*00cc*/ 	.word	0x00000000
        /*00d0*/ 	.short	0x0000
        /*00d2*/ 	.short	0x0000
        /*00d4*/ 	.byte	0x00, 0xf4, 0x21, 0x00


	//----- nvinfo : EIATTR_SPARSE_MMA_MASK
	.align		4
.L_36:
        /*00d8*/ 	.byte	0x03, 0x50
        /*00da*/ 	.short	0x0000


	//----- nvinfo : EIATTR_MAXREG_COUNT
	.align		4
        /*00dc*/ 	.byte	0x03, 0x1b
        /*00de*/ 	.short	0x00ff


	//----- nvinfo : EIATTR_COOP_GROUP_MASK_REGIDS
	.align		4
        /*00e0*/ 	.byte	0x04, 0x29
        /*00e2*/ 	.short	(.L_38 - .L_37)


	//   ....[0]....
.L_37:
        /*00e4*/ 	.word	0xffffffff


	//   ....[1]....
        /*00e8*/ 	.word	0xffffffff


	//   ....[2]....
        /*00ec*/ 	.word	0xffffffff


	//   ....[3]....
        /*00f0*/ 	.word	0xffffffff


	//   ....[4]....
        /*00f4*/ 	.word	0xffffffff


	//   ....[5]....
        /*00f8*/ 	.word	0xffffffff


	//   ....[6]....
        /*00fc*/ 	.word	0xffffffff


	//   ....[7]....
        /*0100*/ 	.word	0xffffffff


	//   ....[8]....
        /*0104*/ 	.word	0xffffffff


	//   ....[9]....
        /*0108*/ 	.word	0xffffffff


	//   ....[10]....
        /*010c*/ 	.word	0xffffffff


	//   ....[11]....
        /*0110*/ 	.word	0xffffffff


	//   ....[12]....
        /*0114*/ 	.word	0xffffffff


	//   ....[13]....
        /*0118*/ 	.word	0xffffffff


	//----- nvinfo : EIATTR_COOP_GROUP_INSTR_OFFSETS
	.align		4
.L_38:
        /*011c*/ 	.byte	0x04, 0x28
        /*011e*/ 	.short	(.L_40 - .L_39)


	//   ....[0]....
.L_39:
        /*0120*/ 	.word	0x000005f0


	//   ....[1]....
        /*0124*/ 	.word	0x00000610


	//   ....[2]....
        /*0128*/ 	.word	0x00000630


	//   ....[3]....
        /*012c*/ 	.word	0x00000660


	//   ....[4]....
        /*0130*/ 	.word	0x00000680


	//   ....[5]....
        /*0134*/ 	.word	0x00000770


	//   ....[6]....
        /*0138*/ 	.word	0x000007a0


	//   ....[7]....
        /*013c*/ 	.word	0x000008a0


	//   ....[8]....
        /*0140*/ 	.word	0x000008c0


	//   ....[9]....
        /*0144*/ 	.word	0x000008e0


	//   ....[10]....
        /*0148*/ 	.word	0x00000900


	//   ....[11]....
        /*014c*/ 	.word	0x00000920


	//   ....[12]....
        /*0150*/ 	.word	0x00000980


	//   ....[13]....
        /*0154*/ 	.word	0x000009a0


	//----- nvinfo : EIATTR_EXIT_INSTR_OFFSETS
	.align		4
.L_40:
        /*0158*/ 	.byte	0x04, 0x1c
        /*015a*/ 	.short	(.L_42 - .L_41)


	//   ....[0]....
.L_41:
        /*015c*/ 	.word	0x00000bf0


	//   ....[1]....
        /*0160*/ 	.word	0x00000c20


	//----- nvinfo : EIATTR_REQNTID
	.align		4
.L_42:
        /*0164*/ 	.byte	0x04, 0x10
        /*0166*/ 	.short	(.L_44 - .L_43)
.L_43:
        /*0168*/ 	.word	0x00000080
        /*016c*/ 	.word	0x00000001
        /*0170*/ 	.word	0x00000001


	//----- nvinfo : EIATTR_CBANK_PARAM_SIZE
	.align		4
.L_44:
        /*0174*/ 	.byte	0x03, 0x19
        /*0176*/ 	.short	0x0060


	//----- nvinfo : EIATTR_PARAM_CBANK
	.align		4
        /*0178*/ 	.byte	0x04, 0x0a
        /*017a*/ 	.short	(.L_46 - .L_45)
	.align		4
.L_45:
        /*017c*/ 	.word	index@(.nv.constant0.triton_per_fused_add_native_layer_norm_native_layer_norm_backward_10)
        /*0180*/ 	.short	0x0210
        /*0182*/ 	.short	0x0060


	//----- nvinfo : EIATTR_SW_WAR
	.align		4
.L_46:
        /*0184*/ 	.byte	0x04, 0x36
        /*0186*/ 	.short	(.L_48 - .L_47)
.L_47:
        /*0188*/ 	.word	0x00000008
.L_48:


//--------------------- .nv.callgraph             --------------------------
	.section	.nv.callgraph,"",@"SHT_CUDA_CALLGRAPH"
	.align	4
	.sectionentsize	8
	.align		4
        /*0000*/ 	.word	0x00000000
	.align		4
        /*0004*/ 	.word	0xffffffff
	.align		4
        /*0008*/ 	.word	0x00000000
	.align		4
        /*000c*/ 	.word	0xfffffffe
	.align		4
        /*0010*/ 	.word	0x00000000
	.align		4
        /*0014*/ 	.word	0xfffffffd
	.align		4
        /*0018*/ 	.word	0x00000000
	.align		4
        /*001c*/ 	.word	0xfffffffc


//--------------------- .nv.constant4             --------------------------
	.section	.nv.constant4,"a",@progbits
	.align	8
	.align		8
.nv.constant4:
        /*0000*/ 	.dword	_$_str


//--------------------- .text.triton_per_fused_add_native_layer_norm_native_layer_norm_backward_10 --------------------------
	.section	.text.triton_per_fused_add_native_layer_norm_native_layer_norm_backward_10,"ax",@progbits
	.sectionflags	@"SHF_BARRIERS=1"
	.align	128
        .global         triton_per_fused_add_native_layer_norm_native_layer_norm_backward_10
        .type           triton_per_fused_add_native_layer_norm_native_layer_norm_backward_10,@function
        .size           triton_per_fused_add_native_layer_norm_native_layer_norm_backward_10,(.L_x_1 - triton_per_fused_add_native_layer_norm_native_layer_norm_backward_10)
        .other          triton_per_fused_add_native_layer_norm_native_layer_norm_backward_10,@"STO_CUDA_ENTRY STV_DEFAULT"
triton_per_fused_add_native_layer_norm_native_layer_norm_backward_10:
.text.triton_per_fused_add_native_layer_norm_native_layer_norm_backward_10:
[----:B------:R-:W0:Y:S01]  /*0000*/  LDC R1, c[0x0][0x28] ;  /* 0x00000a00ff017b82 */ /* 0x000e220000000800 */
[----:B------:R-:W1:Y:S07]  /*0010*/  S2R R3, SR_TID.X ;  /* 0x0000000000037919 */ /* 0x000e6e0000002100 */
[----:B------:R-:W2:Y:S01]  /*0020*/  LDC.64 R12, c[0x0][0x220] ;  /* 0x00008800ff0c7b82 */ /* 0x000ea20000000a00 */
[----:B------:R-:W-:Y:S02]  /*0030*/  CS2R R8, SRZ ;  /* 0x0000000000087805 */ /* 0x000fe4000001ff00 */
[----:B------:R-:W-:Y:S01]  /*0040*/  CS2R R10, SRZ ;  /* 0x00000000000a7805 */ /* 0x000fe2000001ff00 */
[----:B------:R-:W3:Y:S01]  /*0050*/  S2R R28, SR_CTAID.X ;  /* 0x00000000001c7919 */ /* 0x000ee20000002500 */
[----:B------:R-:W-:Y:S01]  /*0060*/  ULDC.64 UR6, c[0x0][0x208] ;  /* 0x0000820000067ab9 */ /* 0x000fe20000000a00 */
[----:B------:R-:W-:-:S02]  /*0070*/  CS2R R4, SRZ ;  /* 0x0000000000047805 */ /* 0x000fc4000001ff00 */
[----:B------:R-:W-:Y:S01]  /*0080*/  CS2R R6, SRZ ;  /* 0x0000000000067805 */ /* 0x000fe2000001ff00 */
[----:B------:R-:W4:Y:S08]  /*0090*/  LDC.64 R22, c[0x0][0x218] ;  /* 0x00008600ff167b82 */ /* 0x000f300000000a00 */
[----:B------:R-:W5:Y:S08]  /*00a0*/  LDC.64 R16, c[0x0][0x228] ;  /* 0x00008a00ff107b82 */ /* 0x000f700000000a00 */
[----:B------:R-:W5:Y:S01]  /*00b0*/  LDC.64 R30, c[0x0][0x210] ;  /* 0x00008400ff1e7b82 */ /* 0x000f620000000a00 */
[----:B-1----:R-:W-:-:S04]  /*00c0*/  SHF.L.U32 R3, R3, 0x2, RZ ;  /* 0x0000000203037819 */ /* 0x002fc800000006ff */
[----:B------:R-:W-:-:S04]  /*00d0*/  LOP3.LUT R25, R3, 0x1fc, RZ, 0xc0, !PT ;  /* 0x000001fc03197812 */ /* 0x000fc800078ec0ff */
[----:B------:R-:W-:Y:S01]  /*00e0*/  ISETP.GE.U32.AND P1, PT, R25, 0x180, PT ;  /* 0x000001801900780c */ /* 0x000fe20003f26070 */
[----:B---3--:R-:W-:-:S04]  /*00f0*/  IMAD R20, R28, 0x180, R25 ;  /* 0x000001801c147824 */ /* 0x008fc800078e0219 */
[----:B--2---:R-:W-:-:S04]  /*0100*/  IMAD.WIDE R26, R20, 0x4, R12 ;  /* 0x00000004141a7825 */ /* 0x004fc800078e020c */
[----:B----4-:R-:W-:-:S04]  /*0110*/  IMAD.WIDE R22, R20, 0x4, R22 ;  /* 0x0000000414167825 */ /* 0x010fc800078e0216 */
[----:B------:R-:W2:Y:S01]  /*0120*/  @!P1 LDG.E.128 R8, desc[UR6][R26.64] ;  /* 0x000000061a089981 */ /* 0x000ea2000c1e1d00 */
[----:B-----5:R-:W-:Y:S01]  /*0130*/  IMAD.WIDE.U32 R32, R25, 0x4, R16 ;  /* 0x0000000419207825 */ /* 0x020fe200078e0010 */
[----:B------:R-:W-:Y:S02]  /*0140*/  CS2R R12, SRZ ;  /* 0x00000000000c7805 */ /* 0x000fe4000001ff00 */
[----:B------:R-:W-:Y:S01]  /*0150*/  CS2R R14, SRZ ;  /* 0x00000000000e7805 */ /* 0x000fe2000001ff00 */
[----:B------:R1:W3:Y:S01]  /*0160*/  @!P1 LDG.E.128 R4, desc[UR6][R22.64] ;  /* 0x0000000616049981 */ /* 0x0002e2000c1e1d00 */
[----:B------:R-:W-:Y:S02]  /*0170*/  CS2R R16, SRZ ;  /* 0x0000000000107805 */ /* 0x000fe4000001ff00 */
[----:B------:R-:W-:Y:S01]  /*0180*/  CS2R R18, SRZ ;  /* 0x0000000000127805 */ /* 0x000fe2000001ff00 */
[C---:B0-----:R-:W-:Y:S01]  /*0190*/  IMAD.WIDE R30, R20.reuse, 0x4, R30 ;  /* 0x00000004141e7825 */ /* 0x041fe200078e021e */
[----:B------:R0:W4:Y:S04]  /*01a0*/  @!P1 LDG.E.EL.128 R12, desc[UR6][R32.64] ;  /* 0x00000006200c9981 */ /* 0x000128000c2e1d00 */
[----:B------:R-:W5:Y:S01]  /*01b0*/  @!P1 LDG.E.128 R16, desc[UR6][R30.64] ;  /* 0x000000061e109981 */ /* 0x000f62000c1e1d00 */
[----:B-1----:R-:W0:Y:S02]  /*01c0*/  LDC.64 R22, c[0x0][0x230] ;  /* 0x00008c00ff167b82 */ /* 0x002e240000000a00 */
[----:B0-----:R-:W-:Y:S01]  /*01d0*/  IMAD.WIDE R32, R20, 0x4, R22 ;  /* 0x0000000414207825 */ /* 0x001fe200078e0216 */
[----:B------:R-:W-:-:S02]  /*01e0*/  CS2R R22, SRZ ;  /* 0x0000000000167805 */ /* 0x000fc4000001ff00 */
[----:B--2---:R-:W-:Y:S02]  /*01f0*/  SEL R27, R10, RZ, !P1 ;  /* 0x000000ff0a1b7207 */ /* 0x004fe40004800000 */
[----:B------:R-:W-:Y:S02]  /*0200*/  SEL R21, R8, RZ, !P1 ;  /* 0x000000ff08157207 */ /* 0x000fe40004800000 */
[----:B------:R-:W-:Y:S02]  /*0210*/  SEL R10, R9, RZ, !P1 ;  /* 0x000000ff090a7207 */ /* 0x000fe40004800000 */
[----:B------:R-:W0:Y:S01]  /*0220*/  LDC.64 R8, c[0x0][0x238] ;  /* 0x00008e00ff087b82 */ /* 0x000e220000000a00 */
[----:B---3--:R-:W-:Y:S02]  /*0230*/  SEL R5, R5, RZ, !P1 ;  /* 0x000000ff05057207 */ /* 0x008fe40004800000 */
[----:B------:R-:W-:-:S03]  /*0240*/  SEL R4, R4, RZ, !P1 ;  /* 0x000000ff04047207 */ /* 0x000fc60004800000 */
[----:B------:R-:W-:Y:S01]  /*0250*/  FADD R5, R5, R10 ;  /* 0x0000000a05057221 */ /* 0x000fe20000000000 */
[----:B----4-:R-:W-:Y:S01]  /*0260*/  SEL R10, R13, RZ, !P1 ;  /* 0x000000ff0d0a7207 */ /* 0x010fe20004800000 */
[----:B------:R-:W-:Y:S01]  /*0270*/  FADD R4, R4, R21 ;  /* 0x0000001504047221 */ /* 0x000fe20000000000 */
[----:B-----5:R-:W-:Y:S02]  /*0280*/  SEL R17, R17, RZ, !P1 ;  /* 0x000000ff11117207 */ /* 0x020fe40004800000 */
[----:B------:R-:W-:Y:S02]  /*0290*/  SEL R6, R6, RZ, !P1 ;  /* 0x000000ff06067207 */ /* 0x000fe40004800000 */
[----:B------:R-:W-:Y:S02]  /*02a0*/  SEL R14, R14, RZ, !P1 ;  /* 0x000000ff0e0e7207 */ /* 0x000fe40004800000 */
[----:B------:R-:W-:Y:S01]  /*02b0*/  SEL R21, R18, RZ, !P1 ;  /* 0x000000ff12157207 */ /* 0x000fe20004800000 */
[----:B------:R-:W-:Y:S01]  /*02c0*/  FADD R10, R17, R10 ;  /* 0x0000000a110a7221 */ /* 0x000fe20000000000 */
[----:B------:R-:W-:Y:S01]  /*02d0*/  FADD R6, R6, R27 ;  /* 0x0000001b06067221 */ /* 0x000fe20000000000 */
[----:B------:R-:W-:-:S02]  /*02e0*/  CS2R R26, SRZ ;  /* 0x00000000001a7805 */ /* 0x000fc4000001ff00 */
[----:B------:R-:W-:Y:S01]  /*02f0*/  FADD R17, R21, R14 ;  /* 0x0000000e15117221 */ /* 0x000fe20000000000 */
[----:B------:R-:W-:Y:S01]  /*0300*/  CS2R R20, SRZ ;  /* 0x0000000000147805 */ /* 0x000fe2000001ff00 */
[----:B0-----:R-:W-:Y:S01]  /*0310*/  IMAD.WIDE.U32 R8, R25, 0x4, R8 ;  /* 0x0000000419087825 */ /* 0x001fe200078e0008 */
[----:B------:R-:W-:-:S04]  /*0320*/  CS2R R24, SRZ ;  /* 0x0000000000187805 */ /* 0x000fc8000001ff00 */
[----:B------:R-:W2:Y:S04]  /*0330*/  @!P1 LDG.E.128 R20, desc[UR6][R32.64] ;  /* 0x0000000620149981 */ /* 0x000ea8000c1e1d00 */
[----:B------:R2:W3:Y:S01]  /*0340*/  @!P1 LDG.E.EL.128 R24, desc[UR6][R8.64] ;  /* 0x0000000608189981 */ /* 0x0004e2000c2e1d00 */
[----:B------:R-:W-:Y:S02]  /*0350*/  SEL R12, R12, RZ, !P1 ;  /* 0x000000ff0c0c7207 */ /* 0x000fe40004800000 */
[----:B------:R-:W-:Y:S02]  /*0360*/  SEL R13, R16, RZ, !P1 ;  /* 0x000000ff100d7207 */ /* 0x000fe40004800000 */
[----:B------:R-:W-:-:S03]  /*0370*/  SEL R7, R7, RZ, !P1 ;  /* 0x000000ff07077207 */ /* 0x000fc60004800000 */
[----:B------:R-:W-:Y:S01]  /*0380*/  FADD R13, R13, R12 ;  /* 0x0000000c0d0d7221 */ /* 0x000fe20000000000 */
[----:B------:R-:W-:Y:S02]  /*0390*/  SEL R12, R11, RZ, !P1 ;  /* 0x000000ff0b0c7207 */ /* 0x000fe40004800000 */
[----:B------:R-:W-:Y:S02]  /*03a0*/  SEL R14, R15, RZ, !P1 ;  /* 0x000000ff0f0e7207 */ /* 0x000fe40004800000 */
[----:B------:R-:W-:Y:S01]  /*03b0*/  SEL R19, R19, RZ, !P1 ;  /* 0x000000ff13137207 */ /* 0x000fe20004800000 */
[----:B------:R-:W-:Y:S01]  /*03c0*/  FADD R4, R13, R4 ;  /* 0x000000040d047221 */ /* 0x000fe20000000000 */
[----:B------:R-:W-:Y:S01]  /*03d0*/  FADD R5, R10, R5 ;  /* 0x000000050a057221 */ /* 0x000fe20000000000 */
[----:B------:R-:W-:Y:S01]  /*03e0*/  FADD R12, R7, R12 ;  /* 0x0000000c070c7221 */ /* 0x000fe20000000000 */
[----:B------:R-:W-:Y:S01]  /*03f0*/  FADD R6, R6, R17 ;  /* 0x0000001106067221 */ /* 0x000fe20000000000 */
[----:B------:R-:W-:Y:S01]  /*0400*/  FADD R7, R19, R14 ;  /* 0x0000000e13077221 */ /* 0x000fe20000000000 */
[----:B------:R-:W0:Y:S03]  /*0410*/  S2UR UR5, SR_CgaCtaId ;  /* 0x00000000000579c3 */ /* 0x000e260000008800 */
[----:B------:R-:W-:-:S05]  /*0420*/  FADD R7, R12, R7 ;  /* 0x000000070c077221 */ /* 0x000fca0000000000 */
[----:B------:R-:W1:Y:S08]  /*0430*/  LDC.64 R16, c[0x0][0x240] ;  /* 0x00009000ff107b82 */ /* 0x000e700000000a00 */
[----:B------:R-:W4:Y:S01]  /*0440*/  LDC.64 R18, c[0x0][0x248] ;  /* 0x00009200ff127b82 */ /* 0x000f220000000a00 */
[----:B------:R-:W-:Y:S01]  /*0450*/  UMOV UR4, 0x400 ;  /* 0x0000040000047882 */ /* 0x000fe20000000000 */
[----:B------:R-:W-:-:S02]  /*0460*/  LOP3.LUT R3, R3, 0x1fc, RZ, 0xc0, !PT ;  /* 0x000001fc03037812 */ /* 0x000fc400078ec0ff */
[----:B------:R-:W-:Y:S01]  /*0470*/  CS2R R14, SRZ ;  /* 0x00000000000e7805 */ /* 0x000fe2000001ff00 */
[----:B0-----:R-:W-:Y:S02]  /*0480*/  UPRMT UR4, UR5, 0x654, UR4 ;  /* 0x0000065405047896 */ /* 0x001fe40008000004 */
[----:B-1----:R-:W-:-:S04]  /*0490*/  IMAD.WIDE.U32 R16, R3, 0x4, R16 ;  /* 0x0000000403107825 */ /* 0x002fc800078e0010 */
[----:B----4-:R-:W-:Y:S01]  /*04a0*/  IMAD.WIDE.U32 R18, R3, 0x4, R18 ;  /* 0x0000000403127825 */ /* 0x010fe200078e0012 */
[----:B--2---:R-:W-:Y:S02]  /*04b0*/  SEL R9, R20, RZ, !P1 ;  /* 0x000000ff14097207 */ /* 0x004fe40004800000 */
[----:B------:R-:W-:Y:S02]  /*04c0*/  SEL R8, R21, RZ, !P1 ;  /* 0x000000ff15087207 */ /* 0x000fe40004800000 */
[----:B---3--:R-:W-:Y:S02]  /*04d0*/  SEL R24, R24, RZ, !P1 ;  /* 0x000000ff18187207 */ /* 0x008fe40004800000 */
[----:B------:R-:W-:Y:S02]  /*04e0*/  SEL R25, R25, RZ, !P1 ;  /* 0x000000ff19197207 */ /* 0x000fe40004800000 */
[----:B------:R-:W-:Y:S01]  /*04f0*/  SEL R26, R26, RZ, !P1 ;  /* 0x000000ff1a1a7207 */ /* 0x000fe20004800000 */
[----:B------:R-:W-:Y:S01]  /*0500*/  FADD R9, R9, R24 ;  /* 0x0000001809097221 */ /* 0x000fe20000000000 */
[----:B------:R-:W-:Y:S01]  /*0510*/  SEL R11, R22, RZ, !P1 ;  /* 0x000000ff160b7207 */ /* 0x000fe20004800000 */
[----:B------:R-:W-:Y:S01]  /*0520*/  FADD R8, R8, R25 ;  /* 0x0000001908087221 */ /* 0x000fe20000000000 */
[----:B------:R-:W-:-:S02]  /*0530*/  SEL R23, R23, RZ, !P1 ;  /* 0x000000ff17177207 */ /* 0x000fc40004800000 */
[----:B------:R-:W-:Y:S01]  /*0540*/  SEL R10, R27, RZ, !P1 ;  /* 0x000000ff1b0a7207 */ /* 0x000fe20004800000 */
[----:B------:R-:W-:Y:S01]  /*0550*/  FADD R11, R11, R26 ;  /* 0x0000001a0b0b7221 */ /* 0x000fe20000000000 */
[----:B------:R-:W-:Y:S01]  /*0560*/  FADD R4, R9, R4 ;  /* 0x0000000409047221 */ /* 0x000fe20000000000 */
[----:B------:R-:W-:Y:S02]  /*0570*/  FADD R5, R8, R5 ;  /* 0x0000000508057221 */ /* 0x000fe40000000000 */
[----:B------:R-:W-:Y:S01]  /*0580*/  FADD R8, R23, R10 ;  /* 0x0000000a17087221 */ /* 0x000fe20000000000 */
[----:B------:R-:W-:Y:S01]  /*0590*/  FADD R6, R6, R11 ;  /* 0x0000000b06067221 */ /* 0x000fe20000000000 */
[----:B------:R-:W-:Y:S02]  /*05a0*/  FADD R9, R4, R5 ;  /* 0x0000000504097221 */ /* 0x000fe40000000000 */
[----:B------:R-:W-:Y:S02]  /*05b0*/  FADD R7, R7, R8 ;  /* 0x0000000807077221 */ /* 0x000fe40000000000 */
[----:B------:R-:W-:-:S04]  /*05c0*/  FADD R8, R6, R9 ;  /* 0x0000000906087221 */ /* 0x000fc80000000000 */
[----:B------:R-:W-:-:S05]  /*05d0*/  FADD R8, R8, R7 ;  /* 0x0000000708087221 */ /* 0x000fca0000000000 */
[----:B------:R-:W-:-:S05]  /*05e0*/  FSEL R8, R8, RZ, !P1 ;  /* 0x000000ff08087208 */ /* 0x000fca0004800000 */
[----:B------:R-:W0:Y:S02]  /*05f0*/  SHFL.BFLY PT, R9, R8, 0x10, 0x1f ;  /* 0x0e001f0008097f89 */ /* 0x000e2400000e0000 */
[----:B0-----:R-:W-:-:S05]  /*0600*/  FADD R9, R8, R9 ;  /* 0x0000000908097221 */ /* 0x001fca0000000000 */
[----:B------:R-:W0:Y:S02]  /*0610*/  SHFL.BFLY PT, R10, R9, 0x8, 0x1f ;  /* 0x0d001f00090a7f89 */ /* 0x000e2400000e0000 */
[----:B0-----:R-:W-:-:S05]  /*0620*/  FADD R10, R9, R10 ;  /* 0x0000000a090a7221 */ /* 0x001fca0000000000 */
[----:B------:R-:W0:Y:S01]  /*0630*/  SHFL.BFLY PT, R11, R10, 0x4, 0x1f ;  /* 0x0c801f000a0b7f89 */ /* 0x000e2200000e0000 */
[----:B------:R-:W1:Y:S01]  /*0640*/  S2R R20, SR_TID.X ;  /* 0x0000000000147919 */ /* 0x000e620000002100 */
[----:B0-----:R-:W-:-:S05]  /*0650*/  FADD R11, R10, R11 ;  /* 0x0000000b0a0b7221 */ /* 0x001fca0000000000 */
[----:B------:R-:W0:Y:S02]  /*0660*/  SHFL.BFLY PT, R12, R11, 0x2, 0x1f ;  /* 0x0c401f000b0c7f89 */ /* 0x000e2400000e0000 */
[----:B0-----:R-:W-:-:S05]  /*0670*/  FADD R12, R11, R12 ;  /* 0x0000000c0b0c7221 */ /* 0x001fca0000000000 */
[----:B------:R-:W0:Y:S01]  /*0680*/  SHFL.BFLY PT, R21, R12, 0x1, 0x1f ;  /* 0x0c201f000c157f89 */ /* 0x000e2200000e0000 */
[----:B-1----:R-:W-:Y:S02]  /*0690*/  LOP3.LUT P2, RZ, R20, 0x1f, RZ, 0xc0, !PT ;  /* 0x0000001f14ff7812 */ /* 0x002fe4000784c0ff */
[----:B------:R-:W-:Y:S02]  /*06a0*/  SHF.R.U32.HI R22, RZ, 0x3, R20 ;  /* 0x00000003ff167819 */ /* 0x000fe40000011614 */
[----:B------:R-:W-:Y:S02]  /*06b0*/  CS2R R8, SRZ ;  /* 0x0000000000087805 */ /* 0x000fe4000001ff00 */
[----:B------:R-:W-:Y:S02]  /*06c0*/  CS2R R10, SRZ ;  /* 0x00000000000a7805 */ /* 0x000fe4000001ff00 */
[----:B------:R-:W-:-:S04]  /*06d0*/  LOP3.LUT R22, R22, 0xc, RZ, 0xc0, !PT ;  /* 0x0000000c16167812 */ /* 0x000fc800078ec0ff */
[----:B------:R1:W2:Y:S01]  /*06e0*/  @!P1 LDG.E.EL.128 R8, desc[UR6][R16.64] ;  /* 0x0000000610089981 */ /* 0x0002a2000c2e1d00 */
[----:B0-----:R-:W-:Y:S01]  /*06f0*/  FADD R21, R12, R21 ;  /* 0x000000150c157221 */ /* 0x001fe20000000000 */
[----:B------:R-:W-:-:S04]  /*0700*/  CS2R R12, SRZ ;  /* 0x00000000000c7805 */ /* 0x000fc8000001ff00 */
[----:B------:R-:W-:Y:S04]  /*0710*/  @!P2 STS [R22+UR4], R21 ;  /* 0x000000151600a988 */ /* 0x000fe80008000804 */
[----:B------:R0:W3:Y:S01]  /*0720*/  @!P1 LDG.E.EL.128 R12, desc[UR6][R18.64] ;  /* 0x00000006120c9981 */ /* 0x0000e2000c2e1d00 */
[----:B------:R-:W-:Y:S01]  /*0730*/  BAR.SYNC.DEFER_BLOCKING 0x0 ;  /* 0x0000000000007b1d */ /* 0x000fe20000010000 */
[C---:B------:R-:W-:Y:S02]  /*0740*/  ISETP.GE.AND P3, PT, R20.reuse, 0x4, PT ;  /* 0x000000041400780c */ /* 0x040fe40003f66270 */
[----:B------:R-:W-:-:S11]  /*0750*/  SHF.L.U32 R3, R20, 0x2, RZ ;  /* 0x0000000214037819 */ /* 0x000fd600000006ff */
[----:B------:R-:W4:Y:S04]  /*0760*/  @!P3 LDS R2, [R3+UR4] ;  /* 0x000000040302b984 */ /* 0x000f280008000800 */
[----:B----4-:R-:W4:Y:S01]  /*0770*/  SHFL.BFLY PT, R23, R2, 0x2, 0x1f ;  /* 0x0c401f0002177f89 */ /* 0x010f2200000e0000 */
[----:B------:R-:W-:Y:S01]  /*0780*/  LOP3.LUT P0, RZ, R20, 0x3, RZ, 0xc0, !PT ;  /* 0x0000000314ff7812 */ /* 0x000fe2000780c0ff */
[----:B----4-:R-:W-:-:S05]  /*0790*/  FADD R23, R2, R23 ;  /* 0x0000001702177221 */ /* 0x010fca0000000000 */
[----:B------:R-:W4:Y:S01]  /*07a0*/  SHFL.BFLY PT, R24, R23, 0x1, 0x1f ;  /* 0x0c201f0017187f89 */ /* 0x000f2200000e0000 */
[----:B------:R-:W-:Y:S01]  /*07b0*/  ISETP.LT.AND P0, PT, R20, 0x4, !P0 ;  /* 0x000000041400780c */ /* 0x000fe20004701270 */
[----:B----4-:R-:W-:-:S12]  /*07c0*/  FADD R24, R23, R24 ;  /* 0x0000001817187221 */ /* 0x010fd80000000000 */
[----:B------:R-:W-:Y:S01]  /*07d0*/  @P0 STS [R3+UR4], R24 ;  /* 0x0000001803000988 */ /* 0x000fe20008000804 */
[----:B------:R-:W-:Y:S06]  /*07e0*/  BAR.SYNC.DEFER_BLOCKING 0x0 ;  /* 0x0000000000007b1d */ /* 0x000fec0000010000 */
[----:B-1----:R-:W1:Y:S02]  /*07f0*/  LDS R16, [UR4] ;  /* 0x00000004ff107984 */ /* 0x002e640008000800 */
[----:B-1----:R-:W-:-:S04]  /*0800*/  FADD R16, RZ, R16 ;  /* 0x00000010ff107221 */ /* 0x002fc80000000000 */
[C---:B------:R-:W-:Y:S01]  /*0810*/  FFMA R25, R16.reuse, -0.002604166744276881218, R5 ;  /* 0xbb2aaaab10197823 */ /* 0x040fe20000000005 */
[----:B------:R-:W-:-:S03]  /*0820*/  FFMA R17, R16, -0.002604166744276881218, R4 ;  /* 0xbb2aaaab10117823 */ /* 0x000fc60000000004 */
[----:B------:R-:W-:Y:S01]  /*0830*/  FMUL R2, R25, R25 ;  /* 0x0000001919027220 */ /* 0x000fe20000400000 */
[----:B------:R-:W-:-:S03]  /*0840*/  FFMA R23, R16, -0.002604166744276881218, R6 ;  /* 0xbb2aaaab10177823 */ /* 0x000fc60000000006 */
[----:B------:R-:W-:Y:S01]  /*0850*/  FFMA R2, R17, R17, R2 ;  /* 0x0000001111027223 */ /* 0x000fe20000000002 */
[----:B------:R-:W-:-:S03]  /*0860*/  FFMA R21, R16, -0.002604166744276881218, R7 ;  /* 0xbb2aaaab10157823 */ /* 0x000fc60000000007 */
[----:B------:R-:W-:-:S04]  /*0870*/  FFMA R2, R23, R23, R2 ;  /* 0x0000001717027223 */ /* 0x000fc80000000002 */
[----:B------:R-:W-:-:S05]  /*0880*/  FFMA R2, R21, R21, R2 ;  /* 0x0000001515027223 */ /* 0x000fca0000000002 */
[----:B------:R-:W-:-:S05]  /*0890*/  FSEL R2, R2, RZ, !P1 ;  /* 0x000000ff02027208 */ /* 0x000fca0004800000 */
[----:B0-----:R-:W0:Y:S02]  /*08a0*/  SHFL.BFLY PT, R19, R2, 0x10, 0x1f ;  /* 0x0e001f0002137f89 */ /* 0x001e2400000e0000 */
[----:B0-----:R-:W-:-:S05]  /*08b0*/  FADD R19, R2, R19 ;  /* 0x0000001302137221 */ /* 0x001fca0000000000 */
[----:B------:R-:W0:Y:S02]  /*08c0*/  SHFL.BFLY PT, R16, R19, 0x8, 0x1f ;  /* 0x0d001f0013107f89 */ /* 0x000e2400000e0000 */
[----:B0-----:R-:W-:-:S05]  /*08d0*/  FADD R16, R19, R16 ;  /* 0x0000001013107221 */ /* 0x001fca0000000000 */
[----:B------:R-:W0:Y:S02]  /*08e0*/  SHFL.BFLY PT, R27, R16, 0x4, 0x1f ;  /* 0x0c801f00101b7f89 */ /* 0x000e2400000e0000 */
[----:B0-----:R-:W-:-:S05]  /*08f0*/  FADD R27, R16, R27 ;  /* 0x0000001b101b7221 */ /* 0x001fca0000000000 */
[----:B------:R-:W0:Y:S02]  /*0900*/  SHFL.BFLY PT, R18, R27, 0x2, 0x1f ;  /* 0x0c401f001b127f89 */ /* 0x000e2400000e0000 */
[----:B0-----:R-:W-:-:S05]  /*0910*/  FADD R18, R27, R18 ;  /* 0x000000121b127221 */ /* 0x001fca0000000000 */
[----:B------:R-:W0:Y:S02]  /*0920*/  SHFL.BFLY PT, R29, R18, 0x1, 0x1f ;  /* 0x0c201f00121d7f89 */ /* 0x000e2400000e0000 */
[----:B0-----:R-:W-:Y:S01]  /*0930*/  FADD R29, R18, R29 ;  /* 0x0000001d121d7221 */ /* 0x001fe20000000000 */
[----:B------:R-:W-:Y:S06]  /*0940*/  BAR.SYNC.DEFER_BLOCKING 0x0 ;  /* 0x0000000000007b1d */ /* 0x000fec0000010000 */
[----:B------:R-:W-:Y:S02]  /*0950*/  @!P2 STS [R22+UR4], R29 ;  /* 0x0000001d1600a988 */ /* 0x000fe40008000804 */
[----:B------:R-:W-:Y:S06]  /*0960*/  BAR.SYNC.DEFER_BLOCKING 0x0 ;  /* 0x0000000000007b1d */ /* 0x000fec0000010000 */
[----:B------:R-:W0:Y:S04]  /*0970*/  @!P3 LDS R0, [R3+UR4] ;  /* 0x000000040300b984 */ /* 0x000e280008000800 */
[----:B0-----:R-:W0:Y:S02]  /*0980*/  SHFL.BFLY PT, R19, R0, 0x2, 0x1f ;  /* 0x0c401f0000137f89 */ /* 0x001e2400000e0000 */
[----:B0-----:R-:W-:-:S05]  /*0990*/  FADD R19, R0, R19 ;  /* 0x0000001300137221 */ /* 0x001fca0000000000 */
[----:B------:R-:W0:Y:S02]  /*09a0*/  SHFL.BFLY PT, R2, R19, 0x1, 0x1f ;  /* 0x0c201f0013027f89 */ /* 0x000e2400000e0000 */
[----:B0-----:R-:W-:Y:S01]  /*09b0*/  FADD R16, R19, R2 ;  /* 0x0000000213107221 */ /* 0x001fe20000000000 */
[----:B------:R-:W-:Y:S01]  /*09c0*/  HFMA2.MMA R27, -RZ, RZ, 0.8955078125, -0.052093505859375 ;  /* 0x3b2aaaabff1b7435 */ /* 0x000fe200000001ff */
[----:B------:R-:W0:Y:S03]  /*09d0*/  LDC.64 R18, c[0x0][0x258] ;  /* 0x00009600ff127b82 */ /* 0x000e260000000a00 */
[----:B------:R-:W-:Y:S05]  /*09e0*/  @P0 STS [R3+UR4], R16 ;  /* 0x0000001003000988 */ /* 0x000fea0008000804 */
[----:B------:R-:W-:Y:S06]  /*09f0*/  BAR.SYNC.DEFER_BLOCKING 0x0 ;  /* 0x0000000000007b1d */ /* 0x000fec0000010000 */
[----:B------:R-:W1:Y:S01]  /*0a00*/  LDS R2, [UR4] ;  /* 0x00000004ff027984 */ /* 0x000e620008000800 */
[----:B--2---:R-:W-:-:S02]  /*0a10*/  SEL R0, R9, RZ, !P1 ;  /* 0x000000ff09007207 */ /* 0x004fc40004800000 */
[----:B---3--:R-:W-:Y:S01]  /*0a20*/  SEL R9, R13, RZ, !P1 ;  /* 0x000000ff0d097207 */ /* 0x008fe20004800000 */
[----:B-1----:R-:W-:-:S04]  /*0a30*/  FADD R2, RZ, R2 ;  /* 0x00000002ff027221 */ /* 0x002fc80000000000 */
[----:B------:R-:W-:-:S06]  /*0a40*/  FFMA R2, R2, R27, 9.9999997473787516356e-06 ;  /* 0x3727c5ac02027423 */ /* 0x000fcc000000001b */
[----:B------:R-:W1:Y:S01]  /*0a50*/  MUFU.RSQ R2, R2 ;  /* 0x0000000200027308 */ /* 0x000e620000001400 */
[----:B------:R-:W-:Y:S02]  /*0a60*/  SEL R27, R8, RZ, !P1 ;  /* 0x000000ff081b7207 */ /* 0x000fe40004800000 */
[----:B------:R-:W-:Y:S01]  /*0a70*/  SEL R8, R12, RZ, !P1 ;  /* 0x000000ff0c087207 */ /* 0x000fe20004800000 */
[-C--:B-1----:R-:W-:Y:S02]  /*0a80*/  FMUL R12, R17, R2.reuse ;  /* 0x00000002110c7220 */ /* 0x082fe40000400000 */
[----:B------:R-:W1:Y:S01]  /*0a90*/  LDC.64 R16, c[0x0][0x250] ;  /* 0x00009400ff107b82 */ /* 0x000e620000000a00 */
[----:B------:R-:W-:Y:S01]  /*0aa0*/  FMUL R13, R25, R2 ;  /* 0x00000002190d7220 */ /* 0x000fe20000400000 */
[----:B------:R-:W-:Y:S01]  /*0ab0*/  FFMA R8, R27, R12, R8 ;  /* 0x0000000c1b087223 */ /* 0x000fe20000000008 */
[----:B------:R-:W-:-:S05]  /*0ac0*/  LOP3.LUT R27, R3, 0x1fc, RZ, 0xc0, !PT ;  /* 0x000001fc031b7812 */ /* 0x000fca00078ec0ff */
[----:B------:R-:W2:Y:S01]  /*0ad0*/  LDC.64 R24, c[0x0][0x260] ;  /* 0x00009800ff187b82 */ /* 0x000ea20000000a00 */
[----:B------:R-:W-:Y:S01]  /*0ae0*/  FFMA R9, R0, R13, R9 ;  /* 0x0000000d00097223 */ /* 0x000fe20000000009 */
[----:B------:R-:W-:Y:S02]  /*0af0*/  LOP3.LUT P0, RZ, R20, 0x7f, RZ, 0xc0, !PT ;  /* 0x0000007f14ff7812 */ /* 0x000fe4000780c0ff */
[----:B------:R-:W-:Y:S01]  /*0b00*/  SEL R0, R11, RZ, !P1 ;  /* 0x000000ff0b007207 */ /* 0x000fe20004800000 */
[----:B------:R-:W-:Y:S01]  /*0b10*/  IMAD R11, R28, 0x180, R27 ;  /* 0x000001801c0b7824 */ /* 0x000fe200078e021b */
[----:B------:R-:W-:Y:S02]  /*0b20*/  SEL R3, R10, RZ, !P1 ;  /* 0x000000ff0a037207 */ /* 0x000fe40004800000 */
[----:B------:R-:W-:Y:S01]  /*0b30*/  SEL R10, R14, RZ, !P1 ;  /* 0x000000ff0e0a7207 */ /* 0x000fe20004800000 */
[-C--:B------:R-:W-:Y:S01]  /*0b40*/  FMUL R14, R23, R2.reuse ;  /* 0x00000002170e7220 */ /* 0x080fe20000400000 */
[----:B------:R-:W-:Y:S01]  /*0b50*/  SEL R27, R15, RZ, !P1 ;  /* 0x000000ff0f1b7207 */ /* 0x000fe20004800000 */
[----:B------:R-:W-:Y:S01]  /*0b60*/  FMUL R15, R21, R2 ;  /* 0x00000002150f7220 */ /* 0x000fe20000400000 */
[----:B0-----:R-:W-:-:S04]  /*0b70*/  IMAD.WIDE R18, R11, 0x4, R18 ;  /* 0x000000040b127825 */ /* 0x001fc800078e0212 */
[----:B------:R-:W-:Y:S01]  /*0b80*/  FFMA R10, R3, R14, R10 ;  /* 0x0000000e030a7223 */ /* 0x000fe2000000000a */
[----:B-1----:R-:W-:-:S04]  /*0b90*/  IMAD.WIDE R16, R11, 0x4, R16 ;  /* 0x000000040b107825 */ /* 0x002fc800078e0210 */
[----:B------:R-:W-:Y:S01]  /*0ba0*/  FFMA R11, R0, R15, R27 ;  /* 0x0000000f000b7223 */ /* 0x000fe2000000001b */
[----:B------:R0:W-:Y:S04]  /*0bb0*/  @!P1 STG.E.128 desc[UR6][R30.64], R4 ;  /* 0x000000041e009986 */ /* 0x0001e8000c101d06 */
[----:B------:R0:W-:Y:S04]  /*0bc0*/  @!P1 STG.E.128 desc[UR6][R16.64], R12 ;  /* 0x0000000c10009986 */ /* 0x0001e8000c101d06 */
[----:B------:R0:W-:Y:S01]  /*0bd0*/  @!P1 STG.E.128 desc[UR6][R18.64], R8 ;  /* 0x0000000812009986 */ /* 0x0001e2000c101d06 */
[----:B--2---:R-:W-:Y:S01]  /*0be0*/  IMAD.WIDE R24, R28, 0x4, R24 ;  /* 0x000000041c187825 */ /* 0x004fe200078e0218 */
[----:B0-----:R-:W-:Y:S06]  /*0bf0*/  @P0 EXIT ;  /* 0x000000000000094d */ /* 0x001fec0003800000 */
[----:B------:R-:W-:-:S05]  /*0c00*/  FMUL R3, R2, 0.002604166744276881218 ;  /* 0x3b2aaaab02037820 */ /* 0x000fca0000400000 */
[----:B------:R-:W-:Y:S01]  /*0c10*/  STG.E desc[UR6][R24.64], R3 ;  /* 0x0000000318007986 */ /* 0x000fe2000c101906 */
[----:B------:R-:W-:Y:S05]  /*0c20*/  EXIT ;  /* 0x000000000000794d */ /* 0x000fea0003800000 */
.L_x_0:
[----:B------:R-:W-:-:S00]  /*0c30*/  BRA `(.L_x_0) ;  /* 0xfffffffc00fc7947 */ /* 0x000fc0000383ffff */
[----:B------:R-:W-:-:S00]  /*0c40*/  NOP ;  /* 0x0000000000007918 */ /* 0x000fc00000000000 */
        /* <DEDUP_REMOVED lines=11> */
.L_x_1:


//--------------------- .nv.global.init           --------------------------
	.section	.nv.global.init,"aw",@progbits
.nv.global.init:
	.type		_$_str,@object
	.size		_$_str,(.L_0 - _$_str)
_$_str:
        /*0000*/ 	.byte	0x5f, 0x5f, 0x43, 0x55, 0x44, 0x41, 0x5f, 0x46, 0x54, 0x5a, 0x00
.L_0:


//--------------------- .nv.shared.triton_per_fused_add_native_layer_norm_native_layer_norm_backward_10 --------------------------
	.section	.nv.shared.triton_per_fused_add_native_layer_norm_native_layer_norm_backward_10,"aw",@nobits
	.sectionflags	@""
	.align	16
	.zero		1024


//--------------------- .nv.constant0.triton_per_fused_add_native_layer_norm_native_layer_norm_backward_10 --------------------------
	.section	.nv.constant0.triton_per_fused_add_native_layer_norm_native_layer_norm_backward_10,"a",@progbits
	.sectionflags	@""
	.align	4
.nv.constant0.triton_per_fused_add_native_layer_norm_native_layer_norm_backward_10:
	.zero		624
